//
// Generated by NVIDIA NVVM Compiler
//
// Compiler Build ID: CL-36424714
// Cuda compilation tools, release 13.0, V13.0.88
// Based on NVVM 20.0.0
//

.version 9.0
.target sm_100
.address_size 64

	// .globl	mymatmul_kernel0
// _ZZ16mymatmul_kernel0E11data_shared has been demoted
// _ZZ16mymatmul_kernel0E13kernel_shared has been demoted

.visible .entry mymatmul_kernel0(
	.param .u64 .ptr .align 1 mymatmul_kernel0_param_0,
	.param .u64 .ptr .align 1 mymatmul_kernel0_param_1,
	.param .u64 .ptr .align 1 mymatmul_kernel0_param_2
)
.maxntid 128
{
	.reg .pred 	%p<3>;
	.reg .b16 	%rs<3>;
	.reg .b32 	%r<61>;
	.reg .b32 	%f<686>;
	.reg .b64 	%rd<16>;
	// demoted variable
	.shared .align 4 .b8 _ZZ16mymatmul_kernel0E11data_shared[8192];
	// demoted variable
	.shared .align 4 .b8 _ZZ16mymatmul_kernel0E13kernel_shared[2048];
	mov.b32 	%r58, 0;
	mov.f32 	%f558, 0f00000000;
	mov.u32 	%r10, %tid.x;
	cvt.u16.u32 	%rs1, %r10;
	and.b16  	%rs2, %rs1, 7;
	mul.wide.u16 	%r11, %rs2, 32;
	mov.u32 	%r12, _ZZ16mymatmul_kernel0E13kernel_shared;
	add.s32 	%r13, %r11, %r12;
	add.s32 	%r2, %r13, 16;
	mov.u32 	%r15, %ctaid.x;
	shl.b32 	%r16, %r15, 12;
	and.b32  	%r17, %r16, 2147221504;
	mov.f32 	%f559, %f558;
	mov.f32 	%f560, %f558;
	mov.f32 	%f561, %f558;
	mov.f32 	%f562, %f558;
	mov.f32 	%f563, %f558;
	mov.f32 	%f564, %f558;
	mov.f32 	%f565, %f558;
	mov.f32 	%f566, %f558;
	mov.f32 	%f567, %f558;
	mov.f32 	%f568, %f558;
	mov.f32 	%f569, %f558;
	mov.f32 	%f570, %f558;
	mov.f32 	%f571, %f558;
	mov.f32 	%f572, %f558;
	mov.f32 	%f573, %f558;
	mov.f32 	%f574, %f558;
	mov.f32 	%f575, %f558;
	mov.f32 	%f576, %f558;
	mov.f32 	%f577, %f558;
	mov.f32 	%f578, %f558;
	mov.f32 	%f579, %f558;
	mov.f32 	%f580, %f558;
	mov.f32 	%f581, %f558;
	mov.f32 	%f582, %f558;
	mov.f32 	%f583, %f558;
	mov.f32 	%f584, %f558;
	mov.f32 	%f585, %f558;
	mov.f32 	%f586, %f558;
	mov.f32 	%f587, %f558;
	mov.f32 	%f588, %f558;
	mov.f32 	%f589, %f558;
	mov.f32 	%f590, %f558;
	mov.f32 	%f591, %f558;
	mov.f32 	%f592, %f558;
	mov.f32 	%f593, %f558;
	mov.f32 	%f594, %f558;
	mov.f32 	%f595, %f558;
	mov.f32 	%f596, %f558;
	mov.f32 	%f597, %f558;
	mov.f32 	%f598, %f558;
	mov.f32 	%f599, %f558;
	mov.f32 	%f600, %f558;
	mov.f32 	%f601, %f558;
	mov.f32 	%f602, %f558;
	mov.f32 	%f603, %f558;
	mov.f32 	%f604, %f558;
	mov.f32 	%f605, %f558;
	mov.f32 	%f606, %f558;
	mov.f32 	%f607, %f558;
	mov.f32 	%f608, %f558;
	mov.f32 	%f609, %f558;
	mov.f32 	%f610, %f558;
	mov.f32 	%f611, %f558;
	mov.f32 	%f612, %f558;
	mov.f32 	%f613, %f558;
	mov.f32 	%f614, %f558;
	mov.f32 	%f615, %f558;
	mov.f32 	%f616, %f558;
	mov.f32 	%f617, %f558;
	mov.f32 	%f618, %f558;
	mov.f32 	%f619, %f558;
	mov.f32 	%f620, %f558;
	mov.f32 	%f621, %f558;
	mov.f32 	%f622, %f558;
	mov.f32 	%f623, %f558;
	mov.f32 	%f624, %f558;
	mov.f32 	%f625, %f558;
	mov.f32 	%f626, %f558;
	mov.f32 	%f627, %f558;
	mov.f32 	%f628, %f558;
	mov.f32 	%f629, %f558;
	mov.f32 	%f630, %f558;
	mov.f32 	%f631, %f558;
	mov.f32 	%f632, %f558;
	mov.f32 	%f633, %f558;
	mov.f32 	%f634, %f558;
	mov.f32 	%f635, %f558;
	mov.f32 	%f636, %f558;
	mov.f32 	%f637, %f558;
	mov.f32 	%f638, %f558;
	mov.f32 	%f639, %f558;
	mov.f32 	%f640, %f558;
	mov.f32 	%f641, %f558;
	mov.f32 	%f642, %f558;
	mov.f32 	%f643, %f558;
	mov.f32 	%f644, %f558;
	mov.f32 	%f645, %f558;
	mov.f32 	%f646, %f558;
	mov.f32 	%f647, %f558;
	mov.f32 	%f648, %f558;
	mov.f32 	%f649, %f558;
	mov.f32 	%f650, %f558;
	mov.f32 	%f651, %f558;
	mov.f32 	%f652, %f558;
	mov.f32 	%f653, %f558;
	mov.f32 	%f654, %f558;
	mov.f32 	%f655, %f558;
	mov.f32 	%f656, %f558;
	mov.f32 	%f657, %f558;
	mov.f32 	%f658, %f558;
	mov.f32 	%f659, %f558;
	mov.f32 	%f660, %f558;
	mov.f32 	%f661, %f558;
	mov.f32 	%f662, %f558;
	mov.f32 	%f663, %f558;
	mov.f32 	%f664, %f558;
	mov.f32 	%f665, %f558;
	mov.f32 	%f666, %f558;
	mov.f32 	%f667, %f558;
	mov.f32 	%f668, %f558;
	mov.f32 	%f669, %f558;
	mov.f32 	%f670, %f558;
	mov.f32 	%f671, %f558;
	mov.f32 	%f672, %f558;
	mov.f32 	%f673, %f558;
	mov.f32 	%f674, %f558;
	mov.f32 	%f675, %f558;
	mov.f32 	%f676, %f558;
	mov.f32 	%f677, %f558;
	mov.f32 	%f678, %f558;
	mov.f32 	%f679, %f558;
	mov.f32 	%f680, %f558;
	mov.f32 	%f681, %f558;
	mov.f32 	%f682, %f558;
	mov.f32 	%f683, %f558;
	mov.f32 	%f684, %f558;
	mov.f32 	%f685, %f558;
$L__BB0_1:
	ld.param.u64 	%rd14, [mymatmul_kernel0_param_1];
	ld.param.u64 	%rd13, [mymatmul_kernel0_param_0];
	bar.sync 	0;
	shl.b32 	%r14, %r58, 3;
	shl.b32 	%r18, %r10, 8;
	and.b32  	%r19, %r18, 31744;
	or.b32  	%r20, %r17, %r19;
	shl.b32 	%r21, %r10, 1;
	and.b32  	%r22, %r21, 6;
	or.b32  	%r23, %r20, %r22;
	add.s32 	%r24, %r23, %r14;
	cvta.to.global.u64 	%rd4, %rd13;
	mul.wide.u32 	%rd5, %r24, 4;
	add.s64 	%rd6, %rd4, %rd5;
	ld.global.nc.v2.f32 	{%f386, %f387}, [%rd6];
	shl.b32 	%r25, %r10, 3;
	mov.u32 	%r26, _ZZ16mymatmul_kernel0E11data_shared;
	add.s32 	%r27, %r26, %r25;
	st.shared.v2.f32 	[%r27], {%f386, %f387};
	ld.global.nc.v2.f32 	{%f388, %f389}, [%rd6+131072];
	st.shared.v2.f32 	[%r27+1024], {%f388, %f389};
	ld.global.nc.v2.f32 	{%f390, %f391}, [%rd6+262144];
	st.shared.v2.f32 	[%r27+2048], {%f390, %f391};
	ld.global.nc.v2.f32 	{%f392, %f393}, [%rd6+393216];
	st.shared.v2.f32 	[%r27+3072], {%f392, %f393};
	ld.global.nc.v2.f32 	{%f394, %f395}, [%rd6+524288];
	st.shared.v2.f32 	[%r27+4096], {%f394, %f395};
	ld.global.nc.v2.f32 	{%f396, %f397}, [%rd6+655360];
	st.shared.v2.f32 	[%r27+5120], {%f396, %f397};
	ld.global.nc.v2.f32 	{%f398, %f399}, [%rd6+786432];
	st.shared.v2.f32 	[%r27+6144], {%f398, %f399};
	ld.global.nc.v2.f32 	{%f400, %f401}, [%rd6+917504];
	st.shared.v2.f32 	[%r27+7168], {%f400, %f401};
	shl.b32 	%r28, %r58, 15;
	and.b32  	%r29, %r18, 28672;
	shl.b32 	%r30, %r15, 6;
	and.b32  	%r31, %r30, 4032;
	or.b32  	%r32, %r31, %r29;
	shl.b32 	%r33, %r10, 2;
	and.b32  	%r34, %r33, 60;
	or.b32  	%r35, %r32, %r34;
	or.b32  	%r36, %r35, %r28;
	cvta.to.global.u64 	%rd7, %rd14;
	mul.wide.u32 	%rd8, %r36, 4;
	add.s64 	%rd9, %rd7, %rd8;
	ld.global.nc.v4.f32 	{%f402, %f403, %f404, %f405}, [%rd9];
	shl.b32 	%r37, %r10, 4;
	add.s32 	%r38, %r12, %r37;
	st.shared.v4.f32 	[%r38], {%f402, %f403, %f404, %f405};
	bar.sync 	0;
	mov.b32 	%r60, 4096;
	mov.u32 	%r59, %r2;
$L__BB0_2:
	mov.u32 	%r39, %tid.x;
	shl.b32 	%r40, %r39, 4;
	and.b32  	%r41, %r40, 1920;
	mov.u32 	%r42, _ZZ16mymatmul_kernel0E11data_shared;
	add.s32 	%r43, %r42, %r41;
	add.s32 	%r44, %r43, %r60;
	ld.shared.f32 	%f406, [%r44+2048];
	ld.shared.f32 	%f407, [%r44];
	ld.shared.f32 	%f408, [%r44+-2048];
	ld.shared.f32 	%f409, [%r44+-4096];
	ld.shared.f32 	%f410, [%r59+-16];
	fma.rn.f32 	%f685, %f409, %f410, %f685;
	fma.rn.f32 	%f653, %f408, %f410, %f653;
	fma.rn.f32 	%f621, %f407, %f410, %f621;
	fma.rn.f32 	%f589, %f406, %f410, %f589;
	ld.shared.f32 	%f411, [%r59+-12];
	fma.rn.f32 	%f684, %f409, %f411, %f684;
	fma.rn.f32 	%f652, %f408, %f411, %f652;
	fma.rn.f32 	%f620, %f407, %f411, %f620;
	fma.rn.f32 	%f588, %f406, %f411, %f588;
	ld.shared.f32 	%f412, [%r59+-8];
	fma.rn.f32 	%f683, %f409, %f412, %f683;
	fma.rn.f32 	%f651, %f408, %f412, %f651;
	fma.rn.f32 	%f619, %f407, %f412, %f619;
	fma.rn.f32 	%f587, %f406, %f412, %f587;
	ld.shared.f32 	%f413, [%r59+-4];
	fma.rn.f32 	%f682, %f409, %f413, %f682;
	fma.rn.f32 	%f650, %f408, %f413, %f650;
	fma.rn.f32 	%f618, %f407, %f413, %f618;
	fma.rn.f32 	%f586, %f406, %f413, %f586;
	ld.shared.f32 	%f414, [%r59];
	fma.rn.f32 	%f681, %f409, %f414, %f681;
	fma.rn.f32 	%f649, %f408, %f414, %f649;
	fma.rn.f32 	%f617, %f407, %f414, %f617;
	fma.rn.f32 	%f585, %f406, %f414, %f585;
	ld.shared.f32 	%f415, [%r59+4];
	fma.rn.f32 	%f680, %f409, %f415, %f680;
	fma.rn.f32 	%f648, %f408, %f415, %f648;
	fma.rn.f32 	%f616, %f407, %f415, %f616;
	fma.rn.f32 	%f584, %f406, %f415, %f584;
	ld.shared.f32 	%f416, [%r59+8];
	fma.rn.f32 	%f679, %f409, %f416, %f679;
	fma.rn.f32 	%f647, %f408, %f416, %f647;
	fma.rn.f32 	%f615, %f407, %f416, %f615;
	fma.rn.f32 	%f583, %f406, %f416, %f583;
	ld.shared.f32 	%f417, [%r59+12];
	fma.rn.f32 	%f678, %f409, %f417, %f678;
	fma.rn.f32 	%f646, %f408, %f417, %f646;
	fma.rn.f32 	%f614, %f407, %f417, %f614;
	fma.rn.f32 	%f582, %f406, %f417, %f582;
	ld.shared.f32 	%f418, [%r44+2080];
	ld.shared.f32 	%f419, [%r44+32];
	ld.shared.f32 	%f420, [%r44+-2016];
	ld.shared.f32 	%f421, [%r44+-4064];
	fma.rn.f32 	%f677, %f421, %f410, %f677;
	fma.rn.f32 	%f645, %f420, %f410, %f645;
	fma.rn.f32 	%f613, %f419, %f410, %f613;
	fma.rn.f32 	%f581, %f418, %f410, %f581;
	fma.rn.f32 	%f676, %f421, %f411, %f676;
	fma.rn.f32 	%f644, %f420, %f411, %f644;
	fma.rn.f32 	%f612, %f419, %f411, %f612;
	fma.rn.f32 	%f580, %f418, %f411, %f580;
	fma.rn.f32 	%f675, %f421, %f412, %f675;
	fma.rn.f32 	%f643, %f420, %f412, %f643;
	fma.rn.f32 	%f611, %f419, %f412, %f611;
	fma.rn.f32 	%f579, %f418, %f412, %f579;
	fma.rn.f32 	%f674, %f421, %f413, %f674;
	fma.rn.f32 	%f642, %f420, %f413, %f642;
	fma.rn.f32 	%f610, %f419, %f413, %f610;
	fma.rn.f32 	%f578, %f418, %f413, %f578;
	fma.rn.f32 	%f673, %f421, %f414, %f673;
	fma.rn.f32 	%f641, %f420, %f414, %f641;
	fma.rn.f32 	%f609, %f419, %f414, %f609;
	fma.rn.f32 	%f577, %f418, %f414, %f577;
	fma.rn.f32 	%f672, %f421, %f415, %f672;
	fma.rn.f32 	%f640, %f420, %f415, %f640;
	fma.rn.f32 	%f608, %f419, %f415, %f608;
	fma.rn.f32 	%f576, %f418, %f415, %f576;
	fma.rn.f32 	%f671, %f421, %f416, %f671;
	fma.rn.f32 	%f639, %f420, %f416, %f639;
	fma.rn.f32 	%f607, %f419, %f416, %f607;
	fma.rn.f32 	%f575, %f418, %f416, %f575;
	fma.rn.f32 	%f670, %f421, %f417, %f670;
	fma.rn.f32 	%f638, %f420, %f417, %f638;
	fma.rn.f32 	%f606, %f419, %f417, %f606;
	fma.rn.f32 	%f574, %f418, %f417, %f574;
	ld.shared.f32 	%f422, [%r44+2112];
	ld.shared.f32 	%f423, [%r44+64];
	ld.shared.f32 	%f424, [%r44+-1984];
	ld.shared.f32 	%f425, [%r44+-4032];
	fma.rn.f32 	%f669, %f425, %f410, %f669;
	fma.rn.f32 	%f637, %f424, %f410, %f637;
	fma.rn.f32 	%f605, %f423, %f410, %f605;
	fma.rn.f32 	%f573, %f422, %f410, %f573;
	fma.rn.f32 	%f668, %f425, %f411, %f668;
	fma.rn.f32 	%f636, %f424, %f411, %f636;
	fma.rn.f32 	%f604, %f423, %f411, %f604;
	fma.rn.f32 	%f572, %f422, %f411, %f572;
	fma.rn.f32 	%f667, %f425, %f412, %f667;
	fma.rn.f32 	%f635, %f424, %f412, %f635;
	fma.rn.f32 	%f603, %f423, %f412, %f603;
	fma.rn.f32 	%f571, %f422, %f412, %f571;
	fma.rn.f32 	%f666, %f425, %f413, %f666;
	fma.rn.f32 	%f634, %f424, %f413, %f634;
	fma.rn.f32 	%f602, %f423, %f413, %f602;
	fma.rn.f32 	%f570, %f422, %f413, %f570;
	fma.rn.f32 	%f665, %f425, %f414, %f665;
	fma.rn.f32 	%f633, %f424, %f414, %f633;
	fma.rn.f32 	%f601, %f423, %f414, %f601;
	fma.rn.f32 	%f569, %f422, %f414, %f569;
	fma.rn.f32 	%f664, %f425, %f415, %f664;
	fma.rn.f32 	%f632, %f424, %f415, %f632;
	fma.rn.f32 	%f600, %f423, %f415, %f600;
	fma.rn.f32 	%f568, %f422, %f415, %f568;
	fma.rn.f32 	%f663, %f425, %f416, %f663;
	fma.rn.f32 	%f631, %f424, %f416, %f631;
	fma.rn.f32 	%f599, %f423, %f416, %f599;
	fma.rn.f32 	%f567, %f422, %f416, %f567;
	fma.rn.f32 	%f662, %f425, %f417, %f662;
	fma.rn.f32 	%f630, %f424, %f417, %f630;
	fma.rn.f32 	%f598, %f423, %f417, %f598;
	fma.rn.f32 	%f566, %f422, %f417, %f566;
	ld.shared.f32 	%f426, [%r44+2144];
	ld.shared.f32 	%f427, [%r44+96];
	ld.shared.f32 	%f428, [%r44+-1952];
	ld.shared.f32 	%f429, [%r44+-4000];
	fma.rn.f32 	%f661, %f429, %f410, %f661;
	fma.rn.f32 	%f629, %f428, %f410, %f629;
	fma.rn.f32 	%f597, %f427, %f410, %f597;
	fma.rn.f32 	%f565, %f426, %f410, %f565;
	fma.rn.f32 	%f660, %f429, %f411, %f660;
	fma.rn.f32 	%f628, %f428, %f411, %f628;
	fma.rn.f32 	%f596, %f427, %f411, %f596;
	fma.rn.f32 	%f564, %f426, %f411, %f564;
	fma.rn.f32 	%f659, %f429, %f412, %f659;
	fma.rn.f32 	%f627, %f428, %f412, %f627;
	fma.rn.f32 	%f595, %f427, %f412, %f595;
	fma.rn.f32 	%f563, %f426, %f412, %f563;
	fma.rn.f32 	%f658, %f429, %f413, %f658;
	fma.rn.f32 	%f626, %f428, %f413, %f626;
	fma.rn.f32 	%f594, %f427, %f413, %f594;
	fma.rn.f32 	%f562, %f426, %f413, %f562;
	fma.rn.f32 	%f657, %f429, %f414, %f657;
	fma.rn.f32 	%f625, %f428, %f414, %f625;
	fma.rn.f32 	%f593, %f427, %f414, %f593;
	fma.rn.f32 	%f561, %f426, %f414, %f561;
	fma.rn.f32 	%f656, %f429, %f415, %f656;
	fma.rn.f32 	%f624, %f428, %f415, %f624;
	fma.rn.f32 	%f592, %f427, %f415, %f592;
	fma.rn.f32 	%f560, %f426, %f415, %f560;
	fma.rn.f32 	%f655, %f429, %f416, %f655;
	fma.rn.f32 	%f623, %f428, %f416, %f623;
	fma.rn.f32 	%f591, %f427, %f416, %f591;
	fma.rn.f32 	%f559, %f426, %f416, %f559;
	fma.rn.f32 	%f654, %f429, %f417, %f654;
	fma.rn.f32 	%f622, %f428, %f417, %f622;
	fma.rn.f32 	%f590, %f427, %f417, %f590;
	fma.rn.f32 	%f558, %f426, %f417, %f558;
	add.s32 	%r60, %r60, 4;
	add.s32 	%r59, %r59, 256;
	setp.ne.s32 	%p1, %r60, 4128;
	@%p1 bra 	$L__BB0_2;
	add.s32 	%r58, %r58, 1;
	setp.ne.s32 	%p2, %r58, 128;
	@%p2 bra 	$L__BB0_1;
	ld.param.u64 	%rd15, [mymatmul_kernel0_param_2];
	cvta.to.global.u64 	%rd10, %rd15;
	mov.u32 	%r45, %ctaid.x;
	shl.b32 	%r46, %r45, 14;
	and.b32  	%r47, %r46, 2146435072;
	mov.u32 	%r48, %tid.x;
	shl.b32 	%r49, %r48, 11;
	and.b32  	%r50, %r49, 245760;
	or.b32  	%r51, %r47, %r50;
	shl.b32 	%r52, %r45, 6;
	and.b32  	%r53, %r52, 4032;
	or.b32  	%r54, %r51, %r53;
	shl.b32 	%r55, %r48, 3;
	and.b32  	%r56, %r55, 56;
	or.b32  	%r57, %r54, %r56;
	mul.wide.u32 	%rd11, %r57, 4;
	add.s64 	%rd12, %rd10, %rd11;
	st.global.f32 	[%rd12], %f685;
	st.global.f32 	[%rd12+1048576], %f653;
	st.global.f32 	[%rd12+2097152], %f621;
	st.global.f32 	[%rd12+3145728], %f589;
	st.global.f32 	[%rd12+4], %f684;
	st.global.f32 	[%rd12+1048580], %f652;
	st.global.f32 	[%rd12+2097156], %f620;
	st.global.f32 	[%rd12+3145732], %f588;
	st.global.f32 	[%rd12+8], %f683;
	st.global.f32 	[%rd12+1048584], %f651;
	st.global.f32 	[%rd12+2097160], %f619;
	st.global.f32 	[%rd12+3145736], %f587;
	st.global.f32 	[%rd12+12], %f682;
	st.global.f32 	[%rd12+1048588], %f650;
	st.global.f32 	[%rd12+2097164], %f618;
	st.global.f32 	[%rd12+3145740], %f586;
	st.global.f32 	[%rd12+16], %f681;
	st.global.f32 	[%rd12+1048592], %f649;
	st.global.f32 	[%rd12+2097168], %f617;
	st.global.f32 	[%rd12+3145744], %f585;
	st.global.f32 	[%rd12+20], %f680;
	st.global.f32 	[%rd12+1048596], %f648;
	st.global.f32 	[%rd12+2097172], %f616;
	st.global.f32 	[%rd12+3145748], %f584;
	st.global.f32 	[%rd12+24], %f679;
	st.global.f32 	[%rd12+1048600], %f647;
	st.global.f32 	[%rd12+2097176], %f615;
	st.global.f32 	[%rd12+3145752], %f583;
	st.global.f32 	[%rd12+28], %f678;
	st.global.f32 	[%rd12+1048604], %f646;
	st.global.f32 	[%rd12+2097180], %f614;
	st.global.f32 	[%rd12+3145756], %f582;
	st.global.f32 	[%rd12+16384], %f677;
	st.global.f32 	[%rd12+1064960], %f645;
	st.global.f32 	[%rd12+2113536], %f613;
	st.global.f32 	[%rd12+3162112], %f581;
	st.global.f32 	[%rd12+16388], %f676;
	st.global.f32 	[%rd12+1064964], %f644;
	st.global.f32 	[%rd12+2113540], %f612;
	st.global.f32 	[%rd12+3162116], %f580;
	st.global.f32 	[%rd12+16392], %f675;
	st.global.f32 	[%rd12+1064968], %f643;
	st.global.f32 	[%rd12+2113544], %f611;
	st.global.f32 	[%rd12+3162120], %f579;
	st.global.f32 	[%rd12+16396], %f674;
	st.global.f32 	[%rd12+1064972], %f642;
	st.global.f32 	[%rd12+2113548], %f610;
	st.global.f32 	[%rd12+3162124], %f578;
	st.global.f32 	[%rd12+16400], %f673;
	st.global.f32 	[%rd12+1064976], %f641;
	st.global.f32 	[%rd12+2113552], %f609;
	st.global.f32 	[%rd12+3162128], %f577;
	st.global.f32 	[%rd12+16404], %f672;
	st.global.f32 	[%rd12+1064980], %f640;
	st.global.f32 	[%rd12+2113556], %f608;
	st.global.f32 	[%rd12+3162132], %f576;
	st.global.f32 	[%rd12+16408], %f671;
	st.global.f32 	[%rd12+1064984], %f639;
	st.global.f32 	[%rd12+2113560], %f607;
	st.global.f32 	[%rd12+3162136], %f575;
	st.global.f32 	[%rd12+16412], %f670;
	st.global.f32 	[%rd12+1064988], %f638;
	st.global.f32 	[%rd12+2113564], %f606;
	st.global.f32 	[%rd12+3162140], %f574;
	st.global.f32 	[%rd12+32768], %f669;
	st.global.f32 	[%rd12+1081344], %f637;
	st.global.f32 	[%rd12+2129920], %f605;
	st.global.f32 	[%rd12+3178496], %f573;
	st.global.f32 	[%rd12+32772], %f668;
	st.global.f32 	[%rd12+1081348], %f636;
	st.global.f32 	[%rd12+2129924], %f604;
	st.global.f32 	[%rd12+3178500], %f572;
	st.global.f32 	[%rd12+32776], %f667;
	st.global.f32 	[%rd12+1081352], %f635;
	st.global.f32 	[%rd12+2129928], %f603;
	st.global.f32 	[%rd12+3178504], %f571;
	st.global.f32 	[%rd12+32780], %f666;
	st.global.f32 	[%rd12+1081356], %f634;
	st.global.f32 	[%rd12+2129932], %f602;
	st.global.f32 	[%rd12+3178508], %f570;
	st.global.f32 	[%rd12+32784], %f665;
	st.global.f32 	[%rd12+1081360], %f633;
	st.global.f32 	[%rd12+2129936], %f601;
	st.global.f32 	[%rd12+3178512], %f569;
	st.global.f32 	[%rd12+32788], %f664;
	st.global.f32 	[%rd12+1081364], %f632;
	st.global.f32 	[%rd12+2129940], %f600;
	st.global.f32 	[%rd12+3178516], %f568;
	st.global.f32 	[%rd12+32792], %f663;
	st.global.f32 	[%rd12+1081368], %f631;
	st.global.f32 	[%rd12+2129944], %f599;
	st.global.f32 	[%rd12+3178520], %f567;
	st.global.f32 	[%rd12+32796], %f662;
	st.global.f32 	[%rd12+1081372], %f630;
	st.global.f32 	[%rd12+2129948], %f598;
	st.global.f32 	[%rd12+3178524], %f566;
	st.global.f32 	[%rd12+49152], %f661;
	st.global.f32 	[%rd12+1097728], %f629;
	st.global.f32 	[%rd12+2146304], %f597;
	st.global.f32 	[%rd12+3194880], %f565;
	st.global.f32 	[%rd12+49156], %f660;
	st.global.f32 	[%rd12+1097732], %f628;
	st.global.f32 	[%rd12+2146308], %f596;
	st.global.f32 	[%rd12+3194884], %f564;
	st.global.f32 	[%rd12+49160], %f659;
	st.global.f32 	[%rd12+1097736], %f627;
	st.global.f32 	[%rd12+2146312], %f595;
	st.global.f32 	[%rd12+3194888], %f563;
	st.global.f32 	[%rd12+49164], %f658;
	st.global.f32 	[%rd12+1097740], %f626;
	st.global.f32 	[%rd12+2146316], %f594;
	st.global.f32 	[%rd12+3194892], %f562;
	st.global.f32 	[%rd12+49168], %f657;
	st.global.f32 	[%rd12+1097744], %f625;
	st.global.f32 	[%rd12+2146320], %f593;
	st.global.f32 	[%rd12+3194896], %f561;
	st.global.f32 	[%rd12+49172], %f656;
	st.global.f32 	[%rd12+1097748], %f624;
	st.global.f32 	[%rd12+2146324], %f592;
	st.global.f32 	[%rd12+3194900], %f560;
	st.global.f32 	[%rd12+49176], %f655;
	st.global.f32 	[%rd12+1097752], %f623;
	st.global.f32 	[%rd12+2146328], %f591;
	st.global.f32 	[%rd12+3194904], %f559;
	st.global.f32 	[%rd12+49180], %f654;
	st.global.f32 	[%rd12+1097756], %f622;
	st.global.f32 	[%rd12+2146332], %f590;
	st.global.f32 	[%rd12+3194908], %f558;
	ret;

}


// ===== COMPILED SASS (sm_100) =====

	.target	sm_100

	.elftype	@"ET_EXEC"


//--------------------- .note.nv.tkinfo           --------------------------
	.section	.note.nv.tkinfo,"",@"SHT_NOTE"
	.sectionflags	@"SHF_NOTE_NV_TKINFO"
	.tkinfo
        /*0018*/ 	.word	0x00000002
        /*0030*/ 	.string	""
        /*0030*/ 	.string	"ptxas"
        /*0030*/ 	.string	"Cuda compilation tools, release 13.0, V13.0.88"
        /*0030*/ 	.string	"Build cuda_13.0.r13.0/compiler.36424714_0"
        /*0030*/ 	.string	"-arch sm_100 -m 64 "



//--------------------- .note.nv.cuinfo           --------------------------
	.section	.note.nv.cuinfo,"",@"SHT_NOTE"
	.sectionflags	@"SHF_NOTE_NV_CUINFO"
        /*0018*/ 	.short	0x0002
        /*001a*/ 	.short	0x0064
        /*001c*/ 	.short	0x0082
	.zero		2


//--------------------- .nv.info                  --------------------------
	.section	.nv.info,"",@"SHT_CUDA_INFO"
	.align	4


	//----- nvinfo : EIATTR_REGCOUNT
	.align		4
        /*0000*/ 	.byte	0x04, 0x2f
        /*0002*/ 	.short	(.L_1 - .L_0)
	.align		4
.L_0:
        /*0004*/ 	.word	index@(mymatmul_kernel0)
        /*0008*/ 	.word	0x000000a1


	//----- nvinfo : EIATTR_FRAME_SIZE
	.align		4
.L_1:
        /*000c*/ 	.byte	0x04, 0x11
        /*000e*/ 	.short	(.L_3 - .L_2)
	.align		4
.L_2:
        /*0010*/ 	.word	index@(mymatmul_kernel0)
        /*0014*/ 	.word	0x00000000


	//----- nvinfo : EIATTR_MIN_STACK_SIZE
	.align		4
.L_3:
        /*0018*/ 	.byte	0x04, 0x12
        /*001a*/ 	.short	(.L_5 - .L_4)
	.align		4
.L_4:
        /*001c*/ 	.word	index@(mymatmul_kernel0)
        /*0020*/ 	.word	0x00000000
.L_5:


//--------------------- .nv.compat                --------------------------
	.section	.nv.compat,"",@"SHT_CUDA_COMPAT_INFO"
	.align	4
        /*0000*/ 	.byte	0x02, 0x09, 0x00, 0x00, 0x02, 0x02, 0x01, 0x00, 0x02, 0x05, 0x05, 0x00, 0x03, 0x07, 0x01, 0x01
        /*0010*/ 	.byte	0x02, 0x03, 0x00, 0x00, 0x02, 0x06, 0x01, 0x00, 0x04, 0x0b, 0x08, 0x00, 0x09, 0x00, 0x00, 0x00
        /*0020*/ 	.byte	0x00, 0x00, 0x00, 0x00


//--------------------- .nv.info.mymatmul_kernel0 --------------------------
	.section	.nv.info.mymatmul_kernel0,"",@"SHT_CUDA_INFO"
	.sectionflags	@""
	.align	4


	//----- nvinfo : EIATTR_CUDA_API_VERSION
	.align		4
        /*0000*/ 	.byte	0x04, 0x37
        /*0002*/ 	.short	(.L_7 - .L_6)
.L_6:
        /*0004*/ 	.word	0x00000082


	//----- nvinfo : EIATTR_KPARAM_INFO
	.align		4
.L_7:
        /*0008*/ 	.byte	0x04, 0x17
        /*000a*/ 	.short	(.L_9 - .L_8)
.L_8:
        /*000c*/ 	.word	0x00000000
        /*0010*/ 	.short	0x0002
        /*0012*/ 	.short	0x0010
        /*0014*/ 	.byte	0x00, 0xf5, 0x21, 0x00


	//----- nvinfo : EIATTR_KPARAM_INFO
	.align		4
.L_9:
        /*0018*/ 	.byte	0x04, 0x17
        /*001a*/ 	.short	(.L_11 - .L_10)
.L_10:
        /*001c*/ 	.word	0x00000000
        /*0020*/ 	.short	0x0001
        /*0022*/ 	.short	0x0008
        /*0024*/ 	.byte	0x00, 0xf5, 0x21, 0x00


	//----- nvinfo : EIATTR_KPARAM_INFO
	.align		4
.L_11:
        /*0028*/ 	.byte	0x04, 0x17
        /*002a*/ 	.short	(.L_13 - .L_12)
.L_12:
        /*002c*/ 	.word	0x00000000
        /*0030*/ 	.short	0x0000
        /*0032*/ 	.short	0x0000
        /*0034*/ 	.byte	0x00, 0xf5, 0x21, 0x00


	//----- nvinfo : EIATTR_SPARSE_MMA_MASK
	.align		4
.L_13:
        /*0038*/ 	.byte	0x03, 0x50
        /*003a*/ 	.short	0x0000


	//----- nvinfo : EIATTR_MAXREG_COUNT
	.align		4
        /*003c*/ 	.byte	0x03, 0x1b
        /*003e*/ 	.short	0x00ff


	//----- nvinfo : EIATTR_NUM_BARRIERS
	.align		4
        /*0040*/ 	.byte	0x02, 0x4c
        /*0042*/ 	.byte	0x01
	.zero		1


	//----- nvinfo : EIATTR_MERCURY_ISA_VERSION
	.align		4
        /*0044*/ 	.byte	0x03, 0x5f
        /*0046*/ 	.short	0x0101


	//----- nvinfo : EIATTR_VRC_CTA_INIT_COUNT
	.align		4
        /*0048*/ 	.byte	0x02, 0x4a
	.zero		1
	.zero		1


	//----- nvinfo : EIATTR_EXIT_INSTR_OFFSETS
	.align		4
        /*004c*/ 	.byte	0x04, 0x1c
        /*004e*/ 	.short	(.L_15 - .L_14)


	//   ....[0]....
.L_14:
        /*0050*/ 	.word	0x00001a00


	//----- nvinfo : EIATTR_MAX_THREADS
	.align		4
.L_15:
        /*0054*/ 	.byte	0x04, 0x05
        /*0056*/ 	.short	(.L_17 - .L_16)
.L_16:
        /*0058*/ 	.word	0x00000080
        /*005c*/ 	.word	0x00000001
        /*0060*/ 	.word	0x00000001


	//----- nvinfo : EIATTR_CBANK_PARAM_SIZE
	.align		4
.L_17:
        /*0064*/ 	.byte	0x03, 0x19
        /*0066*/ 	.short	0x0018


	//----- nvinfo : EIATTR_PARAM_CBANK
	.align		4
        /*0068*/ 	.byte	0x04, 0x0a
        /*006a*/ 	.short	(.L_19 - .L_18)
	.align		4
.L_18:
        /*006c*/ 	.word	index@(.nv.constant0.mymatmul_kernel0)
        /*0070*/ 	.short	0x0380
        /*0072*/ 	.short	0x0018


	//----- nvinfo : EIATTR_SW_WAR
	.align		4
.L_19:
        /*0074*/ 	.byte	0x04, 0x36
        /*0076*/ 	.short	(.L_21 - .L_20)
.L_20:
        /*0078*/ 	.word	0x00000008
.L_21:


//--------------------- .nv.callgraph             --------------------------
	.section	.nv.callgraph,"",@"SHT_CUDA_CALLGRAPH"
	.align	4
	.sectionentsize	8
	.align		4
        /*0000*/ 	.word	0x00000000
	.align		4
        /*0004*/ 	.word	0xffffffff
	.align		4
        /*0008*/ 	.word	0x00000000
	.align		4
        /*000c*/ 	.word	0xfffffffe
	.align		4
        /*0010*/ 	.word	0x00000000
	.align		4
        /*0014*/ 	.word	0xfffffffd
	.align		4
        /*0018*/ 	.word	0x00000000
	.align		4
        /*001c*/ 	.word	0xfffffffc


//--------------------- .text.mymatmul_kernel0    --------------------------
	.section	.text.mymatmul_kernel0,"ax",@progbits
	.align	128
        .global         mymatmul_kernel0
        .type           mymatmul_kernel0,@function
        .size           mymatmul_kernel0,(.L_x_3 - mymatmul_kernel0)
        .other          mymatmul_kernel0,@"STO_CUDA_ENTRY STV_DEFAULT"
mymatmul_kernel0:
.text.mymatmul_kernel0:
[----:B------:R-:W-:Y:S01]  /*0000*/  LDC R1, c[0x0][0x37c] ;  /* 0x0000df00ff017b82 */ /* 0x000fe20000000800 */
[----:B------:R-:W0:Y:S07]  /*0010*/  S2R R154, SR_TID.X ;  /* 0x00000000009a7919 */ /* 0x000e2e0000002100 */
[----:B------:R-:W1:Y:S01]  /*0020*/  S2UR UR5, SR_CgaCtaId ;  /* 0x00000000000579c3 */ /* 0x000e620000008800 */
[----:B------:R-:W-:Y:S01]  /*0030*/  UMOV UR4, 0x400 ;  /* 0x0000040000047882 */ /* 0x000fe20000000000 */
[----:B------:R-:W-:Y:S01]  /*0040*/  HFMA2 R153, -RZ, RZ, 0, 0 ;  /* 0x00000000ff997431 */ /* 0x000fe200000001ff */
[----:B------:R-:W2:Y:S01]  /*0050*/  S2R R0, SR_CTAID.X ;  /* 0x0000000000007919 */ /* 0x000ea20000002500 */
[----:B------:R-:W-:Y:S01]  /*0060*/  UIADD3 UR4, UPT, UPT, UR4, 0x2000, URZ ;  /* 0x0000200004047890 */ /* 0x000fe2000fffe0ff */
[----:B------:R-:W-:Y:S01]  /*0070*/  HFMA2 R150, -RZ, RZ, 0, 0 ;  /* 0x00000000ff967431 */ /* 0x000fe200000001ff */
[----:B------:R-:W-:-:S02]  /*0080*/  CS2R R4, SRZ ;  /* 0x0000000000047805 */ /* 0x000fc4000001ff00 */
[----:B------:R-:W-:Y:S02]  /*0090*/  MOV R3, RZ ;  /* 0x000000ff00037202 */ /* 0x000fe40000000f00 */
[----:B------:R-:W-:Y:S02]  /*00a0*/  CS2R R6, SRZ ;  /* 0x0000000000067805 */ /* 0x000fe4000001ff00 */
[----:B------:R-:W-:Y:S02]  /*00b0*/  CS2R R8, SRZ ;  /* 0x0000000000087805 */ /* 0x000fe4000001ff00 */
[----:B------:R-:W-:Y:S02]  /*00c0*/  CS2R R10, SRZ ;  /* 0x00000000000a7805 */ /* 0x000fe4000001ff00 */
[----:B------:R-:W-:Y:S02]  /*00d0*/  CS2R R12, SRZ ;  /* 0x00000000000c7805 */ /* 0x000fe4000001ff00 */
[----:B------:R-:W-:-:S02]  /*00e0*/  CS2R R14, SRZ ;  /* 0x00000000000e7805 */ /* 0x000fc4000001ff00 */
[----:B------:R-:W-:Y:S02]  /*00f0*/  CS2R R16, SRZ ;  /* 0x0000000000107805 */ /* 0x000fe4000001ff00 */
        /* <DEDUP_REMOVED lines=9> */
[----:B------:R-:W-:Y:S01]  /*0190*/  CS2R R36, SRZ ;  /* 0x0000000000247805 */ /* 0x000fe2000001ff00 */
[----:B-1----:R-:W-:Y:S01]  /*01a0*/  ULEA UR4, UR5, UR4, 0x18 ;  /* 0x0000000405047291 */ /* 0x002fe2000f8ec0ff */
[----:B------:R-:W-:-:S02]  /*01b0*/  CS2R R38, SRZ ;  /* 0x0000000000267805 */ /* 0x000fc4000001ff00 */
[----:B------:R-:W-:Y:S02]  /*01c0*/  CS2R R48, SRZ ;  /* 0x0000000000307805 */ /* 0x000fe4000001ff00 */
[----:B------:R-:W-:Y:S02]  /*01d0*/  CS2R R50, SRZ ;  /* 0x0000000000327805 */ /* 0x000fe4000001ff00 */
[----:B------:R-:W-:Y:S02]  /*01e0*/  CS2R R52, SRZ ;  /* 0x0000000000347805 */ /* 0x000fe4000001ff00 */
[----:B------:R-:W-:Y:S02]  /*01f0*/  CS2R R54, SRZ ;  /* 0x0000000000367805 */ /* 0x000fe4000001ff00 */
[----:B------:R-:W-:Y:S02]  /*0200*/  CS2R R56, SRZ ;  /* 0x0000000000387805 */ /* 0x000fe4000001ff00 */
[----:B0-----:R-:W-:-:S02]  /*0210*/  LOP3.LUT R2, R154, 0x7, RZ, 0xc0, !PT ;  /* 0x000000079a027812 */ /* 0x001fc400078ec0ff */
[----:B------:R-:W-:Y:S02]  /*0220*/  CS2R R58, SRZ ;  /* 0x00000000003a7805 */ /* 0x000fe4000001ff00 */
[----:B------:R-:W-:Y:S02]  /*0230*/  CS2R R60, SRZ ;  /* 0x00000000003c7805 */ /* 0x000fe4000001ff00 */
[----:B------:R-:W-:Y:S02]  /*0240*/  CS2R R62, SRZ ;  /* 0x00000000003e7805 */ /* 0x000fe4000001ff00 */
[----:B--2---:R-:W-:Y:S02]  /*0250*/  SHF.L.U32 R151, R0, 0xc, RZ ;  /* 0x0000000c00977819 */ /* 0x004fe400000006ff */
[----:B------:R-:W-:Y:S02]  /*0260*/  CS2R R64, SRZ ;  /* 0x0000000000407805 */ /* 0x000fe4000001ff00 */
[----:B------:R-:W-:-:S02]  /*0270*/  LEA R2, R2, UR4, 0x5 ;  /* 0x0000000402027c11 */ /* 0x000fc4000f8e28ff */
        /* <DEDUP_REMOVED lines=36> */
[----:B------:R-:W-:Y:S01]  /*04c0*/  LOP3.LUT R151, R151, 0x7ffc0000, RZ, 0xc0, !PT ;  /* 0x7ffc000097977812 */ /* 0x000fe200078ec0ff */
[----:B------:R-:W0:Y:S01]  /*04d0*/  LDCU.64 UR8, c[0x0][0x358] ;  /* 0x00006b00ff0877ac */ /* 0x000e220008000a00 */
[----:B------:R-:W-:-:S07]  /*04e0*/  IADD3 R152, PT, PT, R2, 0x10, RZ ;  /* 0x0000001002987810 */ /* 0x000fce0007ffe0ff */
.L_x_1:
[----:B------:R-:W1:Y:S01]  /*04f0*/  LDC.64 R156, c[0x0][0x380] ;  /* 0x0000e000ff9c7b82 */ /* 0x000e620000000a00 */
[----:B------:R-:W-:Y:S02]  /*0500*/  SHF.L.U32 R2, R0, 0x6, RZ ;  /* 0x0000000600027819 */ /* 0x000fe400000006ff */
[----:B------:R-:W-:Y:S02]  /*0510*/  SHF.L.U32 R42, R154, 0x8, RZ ;  /* 0x000000089a2a7819 */ /* 0x000fe400000006ff */
[----:B------:R-:W-:Y:S02]  /*0520*/  LOP3.LUT R2, R2, 0xfc0, RZ, 0xc0, !PT ;  /* 0x00000fc002027812 */ /* 0x000fe400078ec0ff */
[----:B------:R-:W-:Y:S01]  /*0530*/  LOP3.LUT R43, R151, 0x7c00, R42, 0xf8, !PT ;  /* 0x00007c00972b7812 */ /* 0x000fe200078ef82a */
[----:B------:R-:W2:Y:S01]  /*0540*/  LDC.64 R40, c[0x0][0x388] ;  /* 0x0000e200ff287b82 */ /* 0x000ea20000000a00 */
[C---:B------:R-:W-:Y:S02]  /*0550*/  SHF.L.U32 R44, R154.reuse, 0x1, RZ ;  /* 0x000000019a2c7819 */ /* 0x040fe400000006ff */
[----:B------:R-:W-:-:S02]  /*0560*/  SHF.L.U32 R45, R154, 0x2, RZ ;  /* 0x000000029a2d7819 */ /* 0x000fc400000006ff */
[----:B------:R-:W-:Y:S02]  /*0570*/  LOP3.LUT R42, R2, 0x7000, R42, 0xf8, !PT ;  /* 0x00007000022a7812 */ /* 0x000fe400078ef82a */
[----:B------:R-:W-:Y:S02]  /*0580*/  LOP3.LUT R44, R43, 0x6, R44, 0xf8, !PT ;  /* 0x000000062b2c7812 */ /* 0x000fe400078ef82c */
[----:B------:R-:W-:Y:S02]  /*0590*/  LOP3.LUT R42, R42, 0x3c, R45, 0xf8, !PT ;  /* 0x0000003c2a2a7812 */ /* 0x000fe400078ef82d */
[C---:B------:R-:W-:Y:S02]  /*05a0*/  LEA R43, R153.reuse, R44, 0x3 ;  /* 0x0000002c992b7211 */ /* 0x040fe400078e18ff */
[----:B------:R-:W-:-:S03]  /*05b0*/  LEA R45, R153, R42, 0xf ;  /* 0x0000002a992d7211 */ /* 0x000fc600078e78ff */
[----:B-1----:R-:W-:-:S05]  /*05c0*/  IMAD.WIDE.U32 R156, R43, 0x4, R156 ;  /* 0x000000042b9c7825 */ /* 0x002fca00078e009c */
[----:B0-----:R-:W3:Y:S01]  /*05d0*/  LDG.E.64.CONSTANT R46, desc[UR8][R156.64+0x20000] ;  /* 0x020000089c2e7981 */ /* 0x001ee2000c1e9b00 */
[----:B--2---:R-:W-:-:S03]  /*05e0*/  IMAD.WIDE.U32 R40, R45, 0x4, R40 ;  /* 0x000000042d287825 */ /* 0x004fc600078e0028 */
[----:B------:R-:W2:Y:S04]  /*05f0*/  LDG.E.64.CONSTANT R82, desc[UR8][R156.64+0x40000] ;  /* 0x040000089c527981 */ /* 0x000ea8000c1e9b00 */
[----:B------:R-:W4:Y:S04]  /*0600*/  LDG.E.64.CONSTANT R44, desc[UR8][R156.64] ;  /* 0x000000089c2c7981 */ /* 0x000f28000c1e9b00 */
[----:B------:R-:W5:Y:S04]  /*0610*/  LDG.E.64.CONSTANT R84, desc[UR8][R156.64+0x60000] ;  /* 0x060000089c547981 */ /* 0x000f68000c1e9b00 */
[----:B------:R-:W5:Y:S04]  /*0620*/  LDG.E.64.CONSTANT R86, desc[UR8][R156.64+0x80000] ;  /* 0x080000089c567981 */ /* 0x000f68000c1e9b00 */
[----:B------:R-:W5:Y:S04]  /*0630*/  LDG.E.64.CONSTANT R88, desc[UR8][R156.64+0xa0000] ;  /* 0x0a0000089c587981 */ /* 0x000f68000c1e9b00 */
[----:B------:R-:W5:Y:S04]  /*0640*/  LDG.E.64.CONSTANT R90, desc[UR8][R156.64+0xc0000] ;  /* 0x0c0000089c5a7981 */ /* 0x000f68000c1e9b00 */
[----:B------:R-:W5:Y:S04]  /*0650*/  LDG.E.64.CONSTANT R92, desc[UR8][R156.64+0xe0000] ;  /* 0x0e0000089c5c7981 */ /* 0x000f68000c1e9b00 */
[----:B------:R-:W5:Y:S01]  /*0660*/  LDG.E.128.CONSTANT R40, desc[UR8][R40.64] ;  /* 0x0000000828287981 */ /* 0x000f62000c1e9d00 */
[----:B------:R-:W0:Y:S01]  /*0670*/  S2UR UR6, SR_CgaCtaId ;  /* 0x00000000000679c3 */ /* 0x000e220000008800 */
[----:B------:R-:W-:Y:S01]  /*0680*/  UMOV UR5, 0x400 ;  /* 0x0000040000057882 */ /* 0x000fe20000000000 */
[----:B------:R-:W-:Y:S01]  /*0690*/  LEA R158, R154, UR4, 0x4 ;  /* 0x000000049a9e7c11 */ /* 0x000fe2000f8e20ff */
[----:B0-----:R-:W-:-:S06]  /*06a0*/  ULEA UR5, UR6, UR5, 0x18 ;  /* 0x0000000506057291 */ /* 0x001fcc000f8ec0ff */
[----:B------:R-:W-:Y:S01]  /*06b0*/  LEA R155, R154, UR5, 0x3 ;  /* 0x000000059a9b7c11 */ /* 0x000fe2000f8e18ff */
[----:B------:R-:W-:Y:S06]  /*06c0*/  BAR.SYNC.DEFER_BLOCKING 0x0 ;  /* 0x0000000000007b1d */ /* 0x000fec0000010000 */
[----:B------:R-:W0:Y:S01]  /*06d0*/  S2R R154, SR_TID.X ;  /* 0x00000000009a7919 */ /* 0x000e220000002100 */
[----:B------:R-:W-:-:S04]  /*06e0*/  IADD3 R153, PT, PT, R153, 0x1, RZ ;  /* 0x0000000199997810 */ /* 0x000fc80007ffe0ff */
[----:B------:R-:W-:Y:S01]  /*06f0*/  ISETP.NE.AND P0, PT, R153, 0x80, PT ;  /* 0x000000809900780c */ /* 0x000fe20003f05270 */
[----:B---3--:R-:W-:Y:S04]  /*0700*/  STS.64 [R155+0x400], R46 ;  /* 0x0004002e9b007388 */ /* 0x008fe80000000a00 */
[----:B--2---:R-:W-:Y:S04]  /*0710*/  STS.64 [R155+0x800], R82 ;  /* 0x000800529b007388 */ /* 0x004fe80000000a00 */
[----:B----4-:R0:W-:Y:S04]  /*0720*/  STS.64 [R155], R44 ;  /* 0x0000002c9b007388 */ /* 0x0101e80000000a00 */
[----:B-----5:R1:W-:Y:S04]  /*0730*/  STS.64 [R155+0xc00], R84 ;  /* 0x000c00549b007388 */ /* 0x0203e80000000a00 */
[----:B------:R1:W-:Y:S04]  /*0740*/  STS.64 [R155+0x1000], R86 ;  /* 0x001000569b007388 */ /* 0x0003e80000000a00 */
[----:B------:R1:W-:Y:S04]  /*0750*/  STS.64 [R155+0x1400], R88 ;  /* 0x001400589b007388 */ /* 0x0003e80000000a00 */
[----:B------:R1:W-:Y:S04]  /*0760*/  STS.64 [R155+0x1800], R90 ;  /* 0x0018005a9b007388 */ /* 0x0003e80000000a00 */
[----:B------:R1:W-:Y:S04]  /*0770*/  STS.64 [R155+0x1c00], R92 ;  /* 0x001c005c9b007388 */ /* 0x0003e80000000a00 */
[----:B------:R1:W-:Y:S01]  /*0780*/  STS.128 [R158], R40 ;  /* 0x000000289e007388 */ /* 0x0003e20000000c00 */
[----:B0-----:R-:W-:-:S02]  /*0790*/  SHF.L.U32 R44, R154, 0x4, RZ ;  /* 0x000000049a2c7819 */ /* 0x001fc400000006ff */
[----:B------:R-:W-:Y:S02]  /*07a0*/  MOV R82, R152 ;  /* 0x0000009800527202 */ /* 0x000fe40000000f00 */
[----:B------:R-:W-:-:S04]  /*07b0*/  LOP3.LUT R44, R44, 0x780, RZ, 0xc0, !PT ;  /* 0x000007802c2c7812 */ /* 0x000fc800078ec0ff */
[----:B------:R-:W-:Y:S01]  /*07c0*/  IADD3 R83, PT, PT, R44, UR5, RZ ;  /* 0x000000052c537c10 */ /* 0x000fe2000fffe0ff */
[----:B------:R-:W-:Y:S01]  /*07d0*/  UMOV UR5, 0x1000 ;  /* 0x0000100000057882 */ /* 0x000fe20000000000 */
[----:B------:R-:W-:Y:S06]  /*07e0*/  BAR.SYNC.DEFER_BLOCKING 0x0 ;  /* 0x0000000000007b1d */ /* 0x000fec0000010000 */
.L_x_0:
[----:B-1----:R-:W-:Y:S04]  /*07f0*/  LDS.128 R40, [R82+-0x10] ;  /* 0xfffff00052287984 */ /* 0x002fe80000000c00 */
[----:B------:R0:W-:Y:S04]  /*0800*/  LDS.128 R44, [R82] ;  /* 0x00000000522c7984 */ /* 0x0001e80000000c00 */
[----:B------:R-:W1:Y:S04]  /*0810*/  LDS R85, [R83+UR5+0x820] ;  /* 0x0008200553557984 */ /* 0x000e680008000800 */
[----:B------:R-:W2:Y:S01]  /*0820*/  LDS R87, [R83+UR5+0x20] ;  /* 0x0000200553577984 */ /* 0x000ea20008000800 */
[----:B0-----:R-:W-:-:S03]  /*0830*/  IADD3 R82, PT, PT, R82, 0x100, RZ ;  /* 0x0000010052527810 */ /* 0x001fc60007ffe0ff */
[----:B------:R-:W0:Y:S04]  /*0840*/  LDS R89, [R83+UR5+-0x7e0] ;  /* 0xfff8200553597984 */ /* 0x000e280008000800 */
[----:B------:R-:W3:Y:S04]  /*0850*/  LDS R91, [R83+UR5+-0xfe0] ;  /* 0xfff02005535b7984 */ /* 0x000ee80008000800 */
[----:B------:R-:W4:Y:S04]  /*0860*/  LDS R93, [R83+UR5+0x840] ;  /* 0x00084005535d7984 */ /* 0x000f280008000800 */
[----:B------:R-:W5:Y:S04]  /*0870*/  LDS R84, [R83+UR5+0x800] ;  /* 0x0008000553547984 */ /* 0x000f680008000800 */
[----:B------:R-:W5:Y:S04]  /*0880*/  LDS R86, [R83+UR5] ;  /* 0x0000000553567984 */ /* 0x000f680008000800 */
[----:B------:R-:W5:Y:S04]  /*0890*/  LDS R88, [R83+UR5+-0x800] ;  /* 0xfff8000553587984 */ /* 0x000f680008000800 */
[----:B------:R-:W5:Y:S04]  /*08a0*/  LDS R90, [R83+UR5+-0x1000] ;  /* 0xfff00005535a7984 */ /* 0x000f680008000800 */
[----:B------:R-:W5:Y:S01]  /*08b0*/  LDS R155, [R83+UR5+0x40] ;  /* 0x00004005539b7984 */ /* 0x000f620008000800 */
[----:B-1----:R-:W-:Y:S01]  /*08c0*/  FFMA R25, R40, R85, R25 ;  /* 0x0000005528197223 */ /* 0x002fe20000000019 */
[C---:B------:R-:W-:Y:S01]  /*08d0*/  FFMA R26, R85.reuse, R41, R26 ;  /* 0x00000029551a7223 */ /* 0x040fe2000000001a */
[C---:B------:R-:W-:Y:S01]  /*08e0*/  FFMA R23, R85.reuse, R42, R23 ;  /* 0x0000002a55177223 */ /* 0x040fe20000000017 */
[C---:B------:R-:W-:Y:S01]  /*08f0*/  FFMA R24, R85.reuse, R43, R24 ;  /* 0x0000002b55187223 */ /* 0x040fe20000000018 */
[----:B------:R-:W-:Y:S01]  /*0900*/  FFMA R21, R44, R85, R21 ;  /* 0x000000552c157223 */ /* 0x000fe20000000015 */
[C---:B------:R-:W-:Y:S01]  /*0910*/  FFMA R22, R85.reuse, R45, R22 ;  /* 0x0000002d55167223 */ /* 0x040fe20000000016 */
[C---:B------:R-:W-:Y:S01]  /*0920*/  FFMA R19, R85.reuse, R46, R19 ;  /* 0x0000002e55137223 */ /* 0x040fe20000000013 */
[----:B------:R-:W-:Y:S01]  /*0930*/  FFMA R20, R85, R47, R20 ;  /* 0x0000002f55147223 */ /* 0x000fe20000000014 */
[----:B--2---:R-:W-:Y:S01]  /*0940*/  FFMA R65, R40, R87, R65 ;  /* 0x0000005728417223 */ /* 0x004fe20000000041 */
[C---:B------:R-:W-:Y:S01]  /*0950*/  FFMA R66, R87.reuse, R41, R66 ;  /* 0x0000002957427223 */ /* 0x040fe20000000042 */
[C---:B------:R-:W-:Y:S01]  /*0960*/  FFMA R63, R87.reuse, R42, R63 ;  /* 0x0000002a573f7223 */ /* 0x040fe2000000003f */
[C---:B------:R-:W-:Y:S01]  /*0970*/  FFMA R64, R87.reuse, R43, R64 ;  /* 0x0000002b57407223 */ /* 0x040fe20000000040 */
[----:B------:R-:W-:Y:S01]  /*0980*/  FFMA R61, R44, R87, R61 ;  /* 0x000000572c3d7223 */ /* 0x000fe2000000003d */
[C---:B------:R-:W-:Y:S01]  /*0990*/  FFMA R62, R87.reuse, R45, R62 ;  /* 0x0000002d573e7223 */ /* 0x040fe2000000003e */
[C---:B------:R-:W-:Y:S01]  /*09a0*/  FFMA R59, R87.reuse, R46, R59 ;  /* 0x0000002e573b7223 */ /* 0x040fe2000000003b */
[----:B------:R-:W-:Y:S01]  /*09b0*/  FFMA R60, R87, R47, R60 ;  /* 0x0000002f573c7223 */ /* 0x000fe2000000003c */
[----:B0-----:R-:W-:Y:S01]  /*09c0*/  FFMA R109, R40, R89, R109 ;  /* 0x00000059286d7223 */ /* 0x001fe2000000006d */
[C---:B------:R-:W-:Y:S01]  /*09d0*/  FFMA R110, R89.reuse, R41, R110 ;  /* 0x00000029596e7223 */ /* 0x040fe2000000006e */
[C---:B------:R-:W-:Y:S01]  /*09e0*/  FFMA R107, R89.reuse, R42, R107 ;  /* 0x0000002a596b7223 */ /* 0x040fe2000000006b */
[C---:B------:R-:W-:Y:S01]  /*09f0*/  FFMA R108, R89.reuse, R43, R108 ;  /* 0x0000002b596c7223 */ /* 0x040fe2000000006c */
[----:B------:R-:W-:Y:S01]  /*0a00*/  FFMA R105, R44, R89, R105 ;  /* 0x000000592c697223 */ /* 0x000fe20000000069 */
[C---:B------:R-:W-:Y:S01]  /*0a10*/  FFMA R106, R89.reuse, R45, R106 ;  /* 0x0000002d596a7223 */ /* 0x040fe2000000006a */
[C---:B------:R-:W-:Y:S01]  /*0a20*/  FFMA R103, R89.reuse, R46, R103 ;  /* 0x0000002e59677223 */ /* 0x040fe20000000067 */
[----:B------:R-:W-:Y:S01]  /*0a30*/  FFMA R104, R89, R47, R104 ;  /* 0x0000002f59687223 */ /* 0x000fe20000000068 */
[----:B---3--:R-:W-:Y:S01]  /*0a40*/  FFMA R141, R40, R91, R141 ;  /* 0x0000005b288d7223 */ /* 0x008fe2000000008d */
[C---:B------:R-:W-:Y:S01]  /*0a50*/  FFMA R142, R91.reuse, R41, R142 ;  /* 0x000000295b8e7223 */ /* 0x040fe2000000008e */
[C---:B------:R-:W-:Y:S01]  /*0a60*/  FFMA R139, R91.reuse, R42, R139 ;  /* 0x0000002a5b8b7223 */ /* 0x040fe2000000008b */
[C---:B------:R-:W-:Y:S01]  /*0a70*/  FFMA R140, R91.reuse, R43, R140 ;  /* 0x0000002b5b8c7223 */ /* 0x040fe2000000008c */
[----:B------:R-:W-:Y:S01]  /*0a80*/  FFMA R137, R44, R91, R137 ;  /* 0x0000005b2c897223 */ /* 0x000fe20000000089 */
[C---:B------:R-:W-:Y:S01]  /*0a90*/  FFMA R138, R91.reuse, R45, R138 ;  /* 0x0000002d5b8a7223 */ /* 0x040fe2000000008a */
[C---:B------:R-:W-:Y:S01]  /*0aa0*/  FFMA R135, R91.reuse, R46, R135 ;  /* 0x0000002e5b877223 */ /* 0x040fe20000000087 */
[----:B------:R-:W-:Y:S01]  /*0ab0*/  FFMA R136, R91, R47, R136 ;  /* 0x0000002f5b887223 */ /* 0x000fe20000000088 */
[----:B----4-:R-:W-:Y:S01]  /*0ac0*/  FFMA R17, R40, R93, R17 ;  /* 0x0000005d28117223 */ /* 0x010fe20000000011 */
[C---:B------:R-:W-:Y:S01]  /*0ad0*/  FFMA R18, R93.reuse, R41, R18 ;  /* 0x000000295d127223 */ /* 0x040fe20000000012 */
[C---:B------:R-:W-:Y:S01]  /*0ae0*/  FFMA R15, R93.reuse, R42, R15 ;  /* 0x0000002a5d0f7223 */ /* 0x040fe2000000000f */
[C---:B------:R-:W-:Y:S01]  /*0af0*/  FFMA R16, R93.reuse, R43, R16 ;  /* 0x0000002b5d107223 */ /* 0x040fe20000000010 */
[----:B------:R-:W-:Y:S01]  /*0b00*/  FFMA R13, R44, R93, R13 ;  /* 0x0000005d2c0d7223 */ /* 0x000fe2000000000d */
[C---:B------:R-:W-:Y:S01]  /*0b10*/  FFMA R14, R93.reuse, R45, R14 ;  /* 0x0000002d5d0e7223 */ /* 0x040fe2000000000e */
[C---:B------:R-:W-:Y:S01]  /*0b20*/  FFMA R11, R93.reuse, R46, R11 ;  /* 0x0000002e5d0b7223 */ /* 0x040fe2000000000b */
[----:B------:R-:W-:Y:S01]  /*0b30*/  FFMA R12, R93, R47, R12 ;  /* 0x0000002f5d0c7223 */ /* 0x000fe2000000000c */
[----:B------:R-:W0:Y:S01]  /*0b40*/  LDS R85, [R83+UR5+-0x7c0] ;  /* 0xfff8400553557984 */ /* 0x000e220008000800 */
[C---:B-----5:R-:W-:Y:S01]  /*0b50*/  FFMA R33, R84.reuse, R40, R33 ;  /* 0x0000002854217223 */ /* 0x060fe20000000021 */
[C---:B------:R-:W-:Y:S01]  /*0b60*/  FFMA R34, R84.reuse, R41, R34 ;  /* 0x0000002954227223 */ /* 0x040fe20000000022 */
[C---:B------:R-:W-:Y:S01]  /*0b70*/  FFMA R31, R84.reuse, R42, R31 ;  /* 0x0000002a541f7223 */ /* 0x040fe2000000001f */
[----:B------:R-:W1:Y:S01]  /*0b80*/  LDS R87, [R83+UR5+-0xfc0] ;  /* 0xfff0400553577984 */ /* 0x000e620008000800 */
[C---:B------:R-:W-:Y:S01]  /*0b90*/  FFMA R32, R84.reuse, R43, R32 ;  /* 0x0000002b54207223 */ /* 0x040fe20000000020 */
[C---:B------:R-:W-:Y:S01]  /*0ba0*/  FFMA R29, R84.reuse, R44, R29 ;  /* 0x0000002c541d7223 */ /* 0x040fe2000000001d */
[C---:B------:R-:W-:Y:S01]  /*0bb0*/  FFMA R30, R84.reuse, R45, R30 ;  /* 0x0000002d541e7223 */ /* 0x040fe2000000001e */
[----:B------:R-:W2:Y:S01]  /*0bc0*/  LDS R157, [R83+UR5+0x60] ;  /* 0x00006005539d7984 */ /* 0x000ea20008000800 */
[C---:B------:R-:W-:Y:S01]  /*0bd0*/  FFMA R27, R84.reuse, R46, R27 ;  /* 0x0000002e541b7223 */ /* 0x040fe2000000001b */
[----:B------:R-:W-:Y:S01]  /*0be0*/  FFMA R28, R84, R47, R28 ;  /* 0x0000002f541c7223 */ /* 0x000fe2000000001c */
[C---:B------:R-:W-:Y:S01]  /*0bf0*/  FFMA R73, R86.reuse, R40, R73 ;  /* 0x0000002856497223 */ /* 0x040fe20000000049 */
[----:B------:R-:W3:Y:S01]  /*0c00*/  LDS R91, [R83+UR5+-0x7a0] ;  /* 0xfff86005535b7984 */ /* 0x000ee20008000800 */
[C---:B------:R-:W-:Y:S01]  /*0c10*/  FFMA R74, R86.reuse, R41, R74 ;  /* 0x00000029564a7223 */ /* 0x040fe2000000004a */
[C---:B------:R-:W-:Y:S01]  /*0c20*/  FFMA R71, R86.reuse, R42, R71 ;  /* 0x0000002a56477223 */ /* 0x040fe20000000047 */
[C---:B------:R-:W-:Y:S01]  /*0c30*/  FFMA R72, R86.reuse, R43, R72 ;  /* 0x0000002b56487223 */ /* 0x040fe20000000048 */
[----:B------:R-:W4:Y:S01]  /*0c40*/  LDS R93, [R83+UR5+-0xfa0] ;  /* 0xfff06005535d7984 */ /* 0x000f220008000800 */
[C---:B------:R-:W-:Y:S01]  /*0c50*/  FFMA R69, R86.reuse, R44, R69 ;  /* 0x0000002c56457223 */ /* 0x040fe20000000045 */
[C---:B------:R-:W-:Y:S01]  /*0c60*/  FFMA R70, R86.reuse, R45, R70 ;  /* 0x0000002d56467223 */ /* 0x040fe20000000046 */
[C---:B------:R-:W-:Y:S01]  /*0c70*/  FFMA R67, R86.reuse, R46, R67 ;  /* 0x0000002e56437223 */ /* 0x040fe20000000043 */
[----:B------:R-:W5:Y:S01]  /*0c80*/  LDS R89, [R83+UR5+0x860] ;  /* 0x0008600553597984 */ /* 0x000f620008000800 */
[----:B------:R-:W-:Y:S01]  /*0c90*/  UIADD3 UR5, UPT, UPT, UR5, 0x4, URZ ;  /* 0x0000000405057890 */ /* 0x000fe2000fffe0ff */
[----:B------:R-:W-:Y:S01]  /*0ca0*/  FFMA R68, R86, R47, R68 ;  /* 0x0000002f56447223 */ /* 0x000fe20000000044 */
[C---:B------:R-:W-:Y:S01]  /*0cb0*/  FFMA R117, R88.reuse, R40, R117 ;  /* 0x0000002858757223 */ /* 0x040fe20000000075 */
[C---:B------:R-:W-:Y:S01]  /*0cc0*/  FFMA R118, R88.reuse, R41, R118 ;  /* 0x0000002958767223 */ /* 0x040fe20000000076 */
[----:B------:R-:W-:Y:S01]  /*0cd0*/  UISETP.NE.AND UP0, UPT, UR5, 0x1020, UPT ;  /* 0x000010200500788c */ /* 0x000fe2000bf05270 */
[C---:B------:R-:W-:Y:S01]  /*0ce0*/  FFMA R115, R88.reuse, R42, R115 ;  /* 0x0000002a58737223 */ /* 0x040fe20000000073 */
[C---:B------:R-:W-:Y:S01]  /*0cf0*/  FFMA R116, R88.reuse, R43, R116 ;  /* 0x0000002b58747223 */ /* 0x040fe20000000074 */
[C---:B------:R-:W-:Y:S01]  /*0d00*/  FFMA R113, R88.reuse, R44, R113 ;  /* 0x0000002c58717223 */ /* 0x040fe20000000071 */
[C---:B------:R-:W-:Y:S01]  /*0d10*/  FFMA R114, R88.reuse, R45, R114 ;  /* 0x0000002d58727223 */ /* 0x040fe20000000072 */
[C---:B------:R-:W-:Y:S01]  /*0d20*/  FFMA R111, R88.reuse, R46, R111 ;  /* 0x0000002e586f7223 */ /* 0x040fe2000000006f */
[----:B------:R-:W-:Y:S01]  /*0d30*/  FFMA R112, R88, R47, R112 ;  /* 0x0000002f58707223 */ /* 0x000fe20000000070 */
[C---:B------:R-:W-:Y:S01]  /*0d40*/  FFMA R149, R90.reuse, R40, R149 ;  /* 0x000000285a957223 */ /* 0x040fe20000000095 */
[C---:B------:R-:W-:Y:S01]  /*0d50*/  FFMA R150, R90.reuse, R41, R150 ;  /* 0x000000295a967223 */ /* 0x040fe20000000096 */
[C---:B------:R-:W-:Y:S01]  /*0d60*/  FFMA R147, R90.reuse, R42, R147 ;  /* 0x0000002a5a937223 */ /* 0x040fe20000000093 */
[C---:B------:R-:W-:Y:S01]  /*0d70*/  FFMA R148, R90.reuse, R43, R148 ;  /* 0x0000002b5a947223 */ /* 0x040fe20000000094 */
[C---:B------:R-:W-:Y:S01]  /*0d80*/  FFMA R145, R90.reuse, R44, R145 ;  /* 0x0000002c5a917223 */ /* 0x040fe20000000091 */
[C---:B------:R-:W-:Y:S01]  /*0d90*/  FFMA R146, R90.reuse, R45, R146 ;  /* 0x0000002d5a927223 */ /* 0x040fe20000000092 */
[C---:B------:R-:W-:Y:S01]  /*0da0*/  FFMA R143, R90.reuse, R46, R143 ;  /* 0x0000002e5a8f7223 */ /* 0x040fe2000000008f */
[----:B------:R-:W-:Y:S01]  /*0db0*/  FFMA R144, R90, R47, R144 ;  /* 0x0000002f5a907223 */ /* 0x000fe20000000090 */
[----:B------:R-:W-:Y:S01]  /*0dc0*/  FFMA R57, R40, R155, R57 ;  /* 0x0000009b28397223 */ /* 0x000fe20000000039 */
        /* <DEDUP_REMOVED lines=47> */
[----:B-----5:R-:W-:Y:S01]  /*10c0*/  FFMA R9, R40, R89, R9 ;  /* 0x0000005928097223 */ /* 0x020fe20000000009 */
[C---:B------:R-:W-:Y:S01]  /*10d0*/  FFMA R10, R89.reuse, R41, R10 ;  /* 0x00000029590a7223 */ /* 0x040fe2000000000a */
[C---:B------:R-:W-:Y:S01]  /*10e0*/  FFMA R7, R89.reuse, R42, R7 ;  /* 0x0000002a59077223 */ /* 0x040fe20000000007 */
[C---:B------:R-:W-:Y:S01]  /*10f0*/  FFMA R8, R89.reuse, R43, R8 ;  /* 0x0000002b59087223 */ /* 0x040fe20000000008 */
[----:B------:R-:W-:Y:S01]  /*1100*/  FFMA R5, R44, R89, R5 ;  /* 0x000000592c057223 */ /* 0x000fe20000000005 */
[C---:B------:R-:W-:Y:S01]  /*1110*/  FFMA R6, R89.reuse, R45, R6 ;  /* 0x0000002d59067223 */ /* 0x040fe20000000006 */
[C---:B------:R-:W-:Y:S01]  /*1120*/  FFMA R3, R89.reuse, R46, R3 ;  /* 0x0000002e59037223 */ /* 0x040fe20000000003 */
[----:B------:R-:W-:Y:S01]  /*1130*/  FFMA R4, R89, R47, R4 ;  /* 0x0000002f59047223 */ /* 0x000fe20000000004 */
[----:B------:R-:W-:Y:S06]  /*1140*/  BRA.U UP0, `(.L_x_0) ;  /* 0xfffffff500a87547 */ /* 0x000fec000b83ffff */
[----:B------:R-:W-:Y:S05]  /*1150*/  @P0 BRA `(.L_x_1) ;  /* 0xfffffff000e40947 */ /* 0x000fea000383ffff */
[----:B------:R-:W0:Y:S01]  /*1160*/  S2R R0, SR_CTAID.X ;  /* 0x0000000000007919 */ /* 0x000e220000002500 */
[----:B------:R-:W1:Y:S01]  /*1170*/  LDC.64 R40, c[0x0][0x390] ;  /* 0x0000e400ff287b82 */ /* 0x000e620000000a00 */
[C---:B------:R-:W-:Y:S02]  /*1180*/  SHF.L.U32 R43, R154.reuse, 0xb, RZ ;  /* 0x0000000b9a2b7819 */ /* 0x040fe400000006ff */
[----:B------:R-:W-:Y:S02]  /*1190*/  SHF.L.U32 R154, R154, 0x3, RZ ;  /* 0x000000039a9a7819 */ /* 0x000fe400000006ff */
[----:B0-----:R-:W-:-:S04]  /*11a0*/  SHF.L.U32 R0, R0, 0xe, RZ ;  /* 0x0000000e00007819 */ /* 0x001fc800000006ff */
[----:B------:R-:W-:-:S04]  /*11b0*/  LOP3.LUT R0, R0, 0x7ff00000, RZ, 0xc0, !PT ;  /* 0x7ff0000000007812 */ /* 0x000fc800078ec0ff */
[----:B------:R-:W-:-:S04]  /*11c0*/  LOP3.LUT R43, R0, 0x3c000, R43, 0xf8, !PT ;  /* 0x0003c000002b7812 */ /* 0x000fc800078ef82b */
[----:B------:R-:W-:-:S04]  /*11d0*/  LOP3.LUT R43, R43, R2, RZ, 0xfc, !PT ;  /* 0x000000022b2b7212 */ /* 0x000fc800078efcff */
[----:B------:R-:W-:-:S05]  /*11e0*/  LOP3.LUT R43, R43, 0x38, R154, 0xf8, !PT ;  /* 0x000000382b2b7812 */ /* 0x000fca00078ef89a */
[----:B-1----:R-:W-:-:S05]  /*11f0*/  IMAD.WIDE.U32 R40, R43, 0x4, R40 ;  /* 0x000000042b287825 */ /* 0x002fca00078e0028 */
[----:B------:R-:W-:Y:S04]  /*1200*/  STG.E desc[UR8][R40.64], R149 ;  /* 0x0000009528007986 */ /* 0x000fe8000c101908 */
        /* <DEDUP_REMOVED lines=126> */
[----:B------:R-:W-:Y:S01]  /*19f0*/  STG.E desc[UR8][R40.64+0x30c01c], R4 ;  /* 0x30c01c0428007986 */ /* 0x000fe2000c101908 */
[----:B------:R-:W-:Y:S05]  /*1a00*/  EXIT ;  /* 0x000000000000794d */ /* 0x000fea0003800000 */
.L_x_2:
[----:B------:R-:W-:-:S00]  /*1a10*/  BRA `(.L_x_2) ;  /* 0xfffffffc00fc7947 */ /* 0x000fc0000383ffff */
[----:B------:R-:W-:-:S00]  /*1a20*/  NOP ;  /* 0x0000000000007918 */ /* 0x000fc00000000000 */
        /* <DEDUP_REMOVED lines=13> */
.L_x_3:


//--------------------- .nv.shared.mymatmul_kernel0 --------------------------
	.section	.nv.shared.mymatmul_kernel0,"aw",@nobits
	.sectionflags	@""
	.align	4
.nv.shared.mymatmul_kernel0:
	.zero		11264


//--------------------- .nv.shared.reserved.0     --------------------------
	.section	.nv.shared.reserved.0,"aw",@nobits
	.weak		__nv_reservedSMEM_offset_0_alias
	.size		__nv_reservedSMEM_offset_0_alias, 0, 64
	.other		__nv_reservedSMEM_offset_0_alias,@"STO_CUDA_RESERVED_SHARED STV_DEFAULT"
__nv_reservedSMEM_offset_0_alias:
	.zero		0
	.zero		64


//--------------------- .nv.constant0.mymatmul_kernel0 --------------------------
	.section	.nv.constant0.mymatmul_kernel0,"a",@progbits
	.sectionflags	@""
	.align	4
.nv.constant0.mymatmul_kernel0:
	.zero		920


//--------------------- SYMBOLS --------------------------

	.type		.nv.reservedSmem.offset0,@object
	.size		.nv.reservedSmem.offset0,0x4
	.type		.nv.reservedSmem.cap,@object
	.size		.nv.reservedSmem.cap,0x4
